//
// Generated by NVIDIA NVVM Compiler
//
// Compiler Build ID: CL-36424714
// Cuda compilation tools, release 13.0, V13.0.88
// Based on NVVM 20.0.0
//

.version 9.0
.target sm_100
.address_size 64

	// .globl	_Z9matrixMulPKiS0_Pi
// _ZZ9matrixMulPKiS0_PiE3s_a has been demoted
// _ZZ9matrixMulPKiS0_PiE3s_b has been demoted

.visible .entry _Z9matrixMulPKiS0_Pi(
	.param .u64 .ptr .align 1 _Z9matrixMulPKiS0_Pi_param_0,
	.param .u64 .ptr .align 1 _Z9matrixMulPKiS0_Pi_param_1,
	.param .u64 .ptr .align 1 _Z9matrixMulPKiS0_Pi_param_2
)
{
	.reg .pred 	%p<9>;
	.reg .b32 	%r<163>;
	.reg .b64 	%rd<13>;
	// demoted variable
	.shared .align 4 .b8 _ZZ9matrixMulPKiS0_PiE3s_a[4096];
	// demoted variable
	.shared .align 4 .b8 _ZZ9matrixMulPKiS0_PiE3s_b[4096];
	ld.param.u64 	%rd4, [_Z9matrixMulPKiS0_Pi_param_0];
	ld.param.u64 	%rd5, [_Z9matrixMulPKiS0_Pi_param_1];
	ld.param.u64 	%rd6, [_Z9matrixMulPKiS0_Pi_param_2];
	cvta.to.global.u64 	%rd7, %rd6;
	cvta.to.global.u64 	%rd1, %rd5;
	cvta.to.global.u64 	%rd2, %rd4;
	mov.u32 	%r45, %ntid.y;
	mov.u32 	%r46, %ctaid.y;
	mov.u32 	%r1, %tid.y;
	mad.lo.s32 	%r47, %r45, %r46, %r1;
	mov.u32 	%r2, %ntid.x;
	mov.u32 	%r48, %ctaid.x;
	mul.lo.s32 	%r49, %r2, %r48;
	mov.u32 	%r3, %tid.x;
	add.s32 	%r4, %r49, %r3;
	shl.b32 	%r50, %r47, 10;
	or.b32  	%r5, %r50, %r3;
	mul.lo.s32 	%r6, %r1, %r2;
	add.s32 	%r51, %r6, %r3;
	shl.b32 	%r52, %r51, 2;
	mov.u32 	%r53, _ZZ9matrixMulPKiS0_PiE3s_a;
	add.s32 	%r7, %r53, %r52;
	mov.u32 	%r54, _ZZ9matrixMulPKiS0_PiE3s_b;
	add.s32 	%r8, %r54, %r52;
	add.s32 	%r55, %r5, %r49;
	mul.wide.s32 	%rd8, %r55, 4;
	add.s64 	%rd3, %rd7, %rd8;
	and.b32  	%r9, %r2, 7;
	and.b32  	%r10, %r2, 3;
	and.b32  	%r11, %r2, 2040;
	and.b32  	%r12, %r2, 1;
	and.b32  	%r56, %r2, -8;
	neg.s32 	%r13, %r56;
	shl.b32 	%r57, %r3, 2;
	add.s32 	%r14, %r54, %r57;
	shl.b32 	%r15, %r2, 5;
	shl.b32 	%r58, %r6, 2;
	add.s32 	%r59, %r58, %r53;
	add.s32 	%r16, %r59, 16;
	shl.b32 	%r17, %r2, 2;
	mov.b32 	%r147, 0;
	mov.u32 	%r162, %r147;
$L__BB0_1:
	setp.lt.u32 	%p1, %r2, 8;
	add.s32 	%r62, %r5, %r147;
	mul.wide.u32 	%rd9, %r62, 4;
	add.s64 	%rd10, %rd2, %rd9;
	ld.global.u32 	%r63, [%rd10];
	st.shared.u32 	[%r7], %r63;
	add.s32 	%r64, %r1, %r147;
	shl.b32 	%r65, %r64, 10;
	add.s32 	%r66, %r65, %r4;
	mul.wide.u32 	%rd11, %r66, 4;
	add.s64 	%rd12, %rd1, %rd11;
	ld.global.u32 	%r67, [%rd12];
	st.shared.u32 	[%r8], %r67;
	bar.sync 	0;
	mov.b32 	%r157, 0;
	@%p1 bra 	$L__BB0_4;
	mov.u32 	%r149, %r16;
	mov.u32 	%r150, %r14;
	mov.u32 	%r151, %r13;
$L__BB0_3:
	.pragma "nounroll";
	ld.shared.u32 	%r68, [%r149+-16];
	ld.shared.u32 	%r69, [%r150];
	mad.lo.s32 	%r70, %r69, %r68, %r162;
	ld.shared.u32 	%r71, [%r149+-12];
	add.s32 	%r72, %r150, %r17;
	ld.shared.u32 	%r73, [%r72];
	mad.lo.s32 	%r74, %r73, %r71, %r70;
	ld.shared.u32 	%r75, [%r149+-8];
	add.s32 	%r76, %r72, %r17;
	ld.shared.u32 	%r77, [%r76];
	mad.lo.s32 	%r78, %r77, %r75, %r74;
	ld.shared.u32 	%r79, [%r149+-4];
	add.s32 	%r80, %r76, %r17;
	ld.shared.u32 	%r81, [%r80];
	mad.lo.s32 	%r82, %r81, %r79, %r78;
	ld.shared.u32 	%r83, [%r149];
	add.s32 	%r84, %r80, %r17;
	ld.shared.u32 	%r85, [%r84];
	mad.lo.s32 	%r86, %r85, %r83, %r82;
	ld.shared.u32 	%r87, [%r149+4];
	add.s32 	%r88, %r84, %r17;
	ld.shared.u32 	%r89, [%r88];
	mad.lo.s32 	%r90, %r89, %r87, %r86;
	ld.shared.u32 	%r91, [%r149+8];
	add.s32 	%r92, %r88, %r17;
	ld.shared.u32 	%r93, [%r92];
	mad.lo.s32 	%r94, %r93, %r91, %r90;
	ld.shared.u32 	%r95, [%r149+12];
	add.s32 	%r96, %r92, %r17;
	ld.shared.u32 	%r97, [%r96];
	mad.lo.s32 	%r162, %r97, %r95, %r94;
	add.s32 	%r151, %r151, 8;
	add.s32 	%r150, %r150, %r15;
	add.s32 	%r149, %r149, 32;
	setp.ne.s32 	%p2, %r151, 0;
	mov.u32 	%r157, %r11;
	@%p2 bra 	$L__BB0_3;
$L__BB0_4:
	setp.eq.s32 	%p3, %r9, 0;
	@%p3 bra 	$L__BB0_12;
	add.s32 	%r99, %r9, -1;
	setp.lt.u32 	%p4, %r99, 3;
	@%p4 bra 	$L__BB0_7;
	add.s32 	%r100, %r157, %r6;
	shl.b32 	%r101, %r100, 2;
	mov.u32 	%r102, _ZZ9matrixMulPKiS0_PiE3s_a;
	add.s32 	%r103, %r102, %r101;
	ld.shared.u32 	%r104, [%r103];
	mad.lo.s32 	%r105, %r157, %r2, %r3;
	shl.b32 	%r106, %r105, 2;
	mov.u32 	%r107, _ZZ9matrixMulPKiS0_PiE3s_b;
	add.s32 	%r108, %r107, %r106;
	ld.shared.u32 	%r109, [%r108];
	mad.lo.s32 	%r110, %r109, %r104, %r162;
	ld.shared.u32 	%r111, [%r103+4];
	add.s32 	%r112, %r108, %r17;
	ld.shared.u32 	%r113, [%r112];
	mad.lo.s32 	%r114, %r113, %r111, %r110;
	ld.shared.u32 	%r115, [%r103+8];
	add.s32 	%r116, %r112, %r17;
	ld.shared.u32 	%r117, [%r116];
	mad.lo.s32 	%r118, %r117, %r115, %r114;
	ld.shared.u32 	%r119, [%r103+12];
	add.s32 	%r120, %r116, %r17;
	ld.shared.u32 	%r121, [%r120];
	mad.lo.s32 	%r162, %r121, %r119, %r118;
	add.s32 	%r157, %r157, 4;
$L__BB0_7:
	setp.eq.s32 	%p5, %r10, 0;
	@%p5 bra 	$L__BB0_12;
	setp.eq.s32 	%p6, %r10, 1;
	@%p6 bra 	$L__BB0_10;
	add.s32 	%r123, %r157, %r6;
	shl.b32 	%r124, %r123, 2;
	mov.u32 	%r125, _ZZ9matrixMulPKiS0_PiE3s_a;
	add.s32 	%r126, %r125, %r124;
	ld.shared.u32 	%r127, [%r126];
	mad.lo.s32 	%r128, %r157, %r2, %r3;
	shl.b32 	%r129, %r128, 2;
	mov.u32 	%r130, _ZZ9matrixMulPKiS0_PiE3s_b;
	add.s32 	%r131, %r130, %r129;
	ld.shared.u32 	%r132, [%r131];
	mad.lo.s32 	%r133, %r132, %r127, %r162;
	ld.shared.u32 	%r134, [%r126+4];
	add.s32 	%r135, %r131, %r17;
	ld.shared.u32 	%r136, [%r135];
	mad.lo.s32 	%r162, %r136, %r134, %r133;
	add.s32 	%r157, %r157, 2;
$L__BB0_10:
	setp.eq.s32 	%p7, %r12, 0;
	@%p7 bra 	$L__BB0_12;
	add.s32 	%r137, %r157, %r6;
	shl.b32 	%r138, %r137, 2;
	mov.u32 	%r139, _ZZ9matrixMulPKiS0_PiE3s_a;
	add.s32 	%r140, %r139, %r138;
	ld.shared.u32 	%r141, [%r140];
	mad.lo.s32 	%r142, %r157, %r2, %r3;
	shl.b32 	%r143, %r142, 2;
	mov.u32 	%r144, _ZZ9matrixMulPKiS0_PiE3s_b;
	add.s32 	%r145, %r144, %r143;
	ld.shared.u32 	%r146, [%r145];
	mad.lo.s32 	%r162, %r146, %r141, %r162;
$L__BB0_12:
	bar.sync 	0;
	st.global.u32 	[%rd3], %r162;
	add.s32 	%r147, %r147, %r2;
	setp.lt.u32 	%p8, %r147, 1024;
	@%p8 bra 	$L__BB0_1;
	ret;

}


// ===== COMPILED SASS (sm_100) =====

	.target	sm_100

	.elftype	@"ET_EXEC"


//--------------------- .note.nv.tkinfo           --------------------------
	.section	.note.nv.tkinfo,"",@"SHT_NOTE"
	.sectionflags	@"SHF_NOTE_NV_TKINFO"
	.tkinfo
        /*0018*/ 	.word	0x00000002
        /*0030*/ 	.string	""
        /*0030*/ 	.string	"ptxas"
        /*0030*/ 	.string	"Cuda compilation tools, release 13.0, V13.0.88"
        /*0030*/ 	.string	"Build cuda_13.0.r13.0/compiler.36424714_0"
        /*0030*/ 	.string	"-arch sm_100 -m 64 "



//--------------------- .note.nv.cuinfo           --------------------------
	.section	.note.nv.cuinfo,"",@"SHT_NOTE"
	.sectionflags	@"SHF_NOTE_NV_CUINFO"
        /*0018*/ 	.short	0x0002
        /*001a*/ 	.short	0x0064
        /*001c*/ 	.short	0x0082
	.zero		2


//--------------------- .nv.info                  --------------------------
	.section	.nv.info,"",@"SHT_CUDA_INFO"
	.align	4


	//----- nvinfo : EIATTR_REGCOUNT
	.align		4
        /*0000*/ 	.byte	0x04, 0x2f
        /*0002*/ 	.short	(.L_1 - .L_0)
	.align		4
.L_0:
        /*0004*/ 	.word	index@(_Z9matrixMulPKiS0_Pi)
        /*0008*/ 	.word	0x00000020


	//----- nvinfo : EIATTR_FRAME_SIZE
	.align		4
.L_1:
        /*000c*/ 	.byte	0x04, 0x11
        /*000e*/ 	.short	(.L_3 - .L_2)
	.align		4
.L_2:
        /*0010*/ 	.word	index@(_Z9matrixMulPKiS0_Pi)
        /*0014*/ 	.word	0x00000000


	//----- nvinfo : EIATTR_MIN_STACK_SIZE
	.align		4
.L_3:
        /*0018*/ 	.byte	0x04, 0x12
        /*001a*/ 	.short	(.L_5 - .L_4)
	.align		4
.L_4:
        /*001c*/ 	.word	index@(_Z9matrixMulPKiS0_Pi)
        /*0020*/ 	.word	0x00000000
.L_5:


//--------------------- .nv.compat                --------------------------
	.section	.nv.compat,"",@"SHT_CUDA_COMPAT_INFO"
	.align	4
        /*0000*/ 	.byte	0x02, 0x09, 0x00, 0x00, 0x02, 0x02, 0x01, 0x00, 0x02, 0x05, 0x05, 0x00, 0x03, 0x07, 0x01, 0x01
        /*0010*/ 	.byte	0x02, 0x03, 0x00, 0x00, 0x02, 0x06, 0x01, 0x00, 0x04, 0x0b, 0x08, 0x00, 0x09, 0x00, 0x00, 0x00
        /*0020*/ 	.byte	0x00, 0x00, 0x00, 0x00


//--------------------- .nv.info._Z9matrixMulPKiS0_Pi --------------------------
	.section	.nv.info._Z9matrixMulPKiS0_Pi,"",@"SHT_CUDA_INFO"
	.sectionflags	@""
	.align	4


	//----- nvinfo : EIATTR_CUDA_API_VERSION
	.align		4
        /*0000*/ 	.byte	0x04, 0x37
        /*0002*/ 	.short	(.L_7 - .L_6)
.L_6:
        /*0004*/ 	.word	0x00000082


	//----- nvinfo : EIATTR_KPARAM_INFO
	.align		4
.L_7:
        /*0008*/ 	.byte	0x04, 0x17
        /*000a*/ 	.short	(.L_9 - .L_8)
.L_8:
        /*000c*/ 	.word	0x00000000
        /*0010*/ 	.short	0x0002
        /*0012*/ 	.short	0x0010
        /*0014*/ 	.byte	0x00, 0xf5, 0x21, 0x00


	//----- nvinfo : EIATTR_KPARAM_INFO
	.align		4
.L_9:
        /*0018*/ 	.byte	0x04, 0x17
        /*001a*/ 	.short	(.L_11 - .L_10)
.L_10:
        /*001c*/ 	.word	0x00000000
        /*0020*/ 	.short	0x0001
        /*0022*/ 	.short	0x0008
        /*0024*/ 	.byte	0x00, 0xf5, 0x21, 0x00


	//----- nvinfo : EIATTR_KPARAM_INFO
	.align		4
.L_11:
        /*0028*/ 	.byte	0x04, 0x17
        /*002a*/ 	.short	(.L_13 - .L_12)
.L_12:
        /*002c*/ 	.word	0x00000000
        /*0030*/ 	.short	0x0000
        /*0032*/ 	.short	0x0000
        /*0034*/ 	.byte	0x00, 0xf5, 0x21, 0x00


	//----- nvinfo : EIATTR_SPARSE_MMA_MASK
	.align		4
.L_13:
        /*0038*/ 	.byte	0x03, 0x50
        /*003a*/ 	.short	0x0000


	//----- nvinfo : EIATTR_MAXREG_COUNT
	.align		4
        /*003c*/ 	.byte	0x03, 0x1b
        /*003e*/ 	.short	0x00ff


	//----- nvinfo : EIATTR_NUM_BARRIERS
	.align		4
        /*0040*/ 	.byte	0x02, 0x4c
        /*0042*/ 	.byte	0x01
	.zero		1


	//----- nvinfo : EIATTR_MERCURY_ISA_VERSION
	.align		4
        /*0044*/ 	.byte	0x03, 0x5f
        /*0046*/ 	.short	0x0101


	//----- nvinfo : EIATTR_VRC_CTA_INIT_COUNT
	.align		4
        /*0048*/ 	.byte	0x02, 0x4a
	.zero		1
	.zero		1


	//----- nvinfo : EIATTR_EXIT_INSTR_OFFSETS
	.align		4
        /*004c*/ 	.byte	0x04, 0x1c
        /*004e*/ 	.short	(.L_15 - .L_14)


	//   ....[0]....
.L_14:
        /*0050*/ 	.word	0x000009f0


	//----- nvinfo : EIATTR_CBANK_PARAM_SIZE
	.align		4
.L_15:
        /*0054*/ 	.byte	0x03, 0x19
        /*0056*/ 	.short	0x0018


	//----- nvinfo : EIATTR_PARAM_CBANK
	.align		4
        /*0058*/ 	.byte	0x04, 0x0a
        /*005a*/ 	.short	(.L_17 - .L_16)
	.align		4
.L_16:
        /*005c*/ 	.word	index@(.nv.constant0._Z9matrixMulPKiS0_Pi)
        /*0060*/ 	.short	0x0380
        /*0062*/ 	.short	0x0018


	//----- nvinfo : EIATTR_SW_WAR
	.align		4
.L_17:
        /*0064*/ 	.byte	0x04, 0x36
        /*0066*/ 	.short	(.L_19 - .L_18)
.L_18:
        /*0068*/ 	.word	0x00000008
.L_19:


//--------------------- .nv.callgraph             --------------------------
	.section	.nv.callgraph,"",@"SHT_CUDA_CALLGRAPH"
	.align	4
	.sectionentsize	8
	.align		4
        /*0000*/ 	.word	0x00000000
	.align		4
        /*0004*/ 	.word	0xffffffff
	.align		4
        /*0008*/ 	.word	0x00000000
	.align		4
        /*000c*/ 	.word	0xfffffffe
	.align		4
        /*0010*/ 	.word	0x00000000
	.align		4
        /*0014*/ 	.word	0xfffffffd
	.align		4
        /*0018*/ 	.word	0x00000000
	.align		4
        /*001c*/ 	.word	0xfffffffc


//--------------------- .text._Z9matrixMulPKiS0_Pi --------------------------
	.section	.text._Z9matrixMulPKiS0_Pi,"ax",@progbits
	.align	128
        .global         _Z9matrixMulPKiS0_Pi
        .type           _Z9matrixMulPKiS0_Pi,@function
        .size           _Z9matrixMulPKiS0_Pi,(.L_x_7 - _Z9matrixMulPKiS0_Pi)
        .other          _Z9matrixMulPKiS0_Pi,@"STO_CUDA_ENTRY STV_DEFAULT"
_Z9matrixMulPKiS0_Pi:
.text._Z9matrixMulPKiS0_Pi:
[----:B------:R-:W-:Y:S01]  /*0000*/  LDC R1, c[0x0][0x37c] ;  /* 0x0000df00ff017b82 */ /* 0x000fe20000000800 */
[----:B------:R-:W0:Y:S01]  /*0010*/  S2R R5, SR_CTAID.Y ;  /* 0x0000000000057919 */ /* 0x000e220000002600 */
[----:B------:R-:W0:Y:S06]  /*0020*/  LDCU UR4, c[0x0][0x364] ;  /* 0x00006c80ff0477ac */ /* 0x000e2c0008000800 */
[----:B------:R-:W1:Y:S01]  /*0030*/  S2UR UR6, SR_CgaCtaId ;  /* 0x00000000000679c3 */ /* 0x000e620000008800 */
[----:B------:R-:W-:Y:S01]  /*0040*/  HFMA2 R21, -RZ, RZ, 0, 0 ;  /* 0x00000000ff157431 */ /* 0x000fe200000001ff */
[----:B------:R-:W0:Y:S01]  /*0050*/  S2R R0, SR_TID.Y ;  /* 0x0000000000007919 */ /* 0x000e220000002200 */
[----:B------:R-:W-:Y:S01]  /*0060*/  IMAD.MOV.U32 R11, RZ, RZ, RZ ;  /* 0x000000ffff0b7224 */ /* 0x000fe200078e00ff */
[----:B------:R-:W2:Y:S01]  /*0070*/  LDCU.64 UR8, c[0x0][0x358] ;  /* 0x00006b00ff0877ac */ /* 0x000ea20008000a00 */
[----:B------:R-:W3:Y:S03]  /*0080*/  S2R R8, SR_TID.X ;  /* 0x0000000000087919 */ /* 0x000ee60000002100 */
[----:B------:R-:W4:Y:S08]  /*0090*/  LDC R9, c[0x0][0x360] ;  /* 0x0000d800ff097b82 */ /* 0x000f300000000800 */
[----:B------:R-:W5:Y:S08]  /*00a0*/  S2UR UR7, SR_CTAID.X ;  /* 0x00000000000779c3 */ /* 0x000f700000002500 */
[----:B------:R-:W2:Y:S01]  /*00b0*/  LDC.64 R2, c[0x0][0x390] ;  /* 0x0000e400ff027b82 */ /* 0x000ea20000000a00 */
[----:B----4-:R-:W-:Y:S01]  /*00c0*/  LOP3.LUT R15, R9, 0xfffffff8, RZ, 0xc0, !PT ;  /* 0xfffffff8090f7812 */ /* 0x010fe200078ec0ff */
[----:B0-----:R-:W-:Y:S01]  /*00d0*/  IMAD R4, R5, UR4, R0 ;  /* 0x0000000405047c24 */ /* 0x001fe2000f8e0200 */
[----:B------:R-:W-:Y:S01]  /*00e0*/  UMOV UR4, 0x400 ;  /* 0x0000040000047882 */ /* 0x000fe20000000000 */
[----:B------:R-:W-:Y:S01]  /*00f0*/  IMAD R13, R0, R9, RZ ;  /* 0x00000009000d7224 */ /* 0x000fe200078e02ff */
[----:B------:R-:W-:Y:S01]  /*0100*/  UIADD3 UR5, UPT, UPT, UR4, 0x1000, URZ ;  /* 0x0000100004057890 */ /* 0x000fe2000fffe0ff */
[----:B------:R-:W-:Y:S01]  /*0110*/  LOP3.LUT R20, R9, 0x7, RZ, 0xc0, !PT ;  /* 0x0000000709147812 */ /* 0x000fe200078ec0ff */
[----:B-1----:R-:W-:Y:S01]  /*0120*/  ULEA UR4, UR6, UR4, 0x18 ;  /* 0x0000000406047291 */ /* 0x002fe2000f8ec0ff */
[----:B------:R-:W-:Y:S01]  /*0130*/  SHF.L.U32 R5, R4, 0xa, RZ ;  /* 0x0000000a04057819 */ /* 0x000fe200000006ff */
[----:B------:R-:W-:Y:S01]  /*0140*/  ULEA UR5, UR6, UR5, 0x18 ;  /* 0x0000000506057291 */ /* 0x000fe2000f8ec0ff */
[--C-:B---3--:R-:W-:Y:S01]  /*0150*/  IMAD.IADD R18, R13, 0x1, R8.reuse ;  /* 0x000000010d127824 */ /* 0x108fe200078e0208 */
[C---:B------:R-:W-:Y:S01]  /*0160*/  LOP3.LUT R22, R9.reuse, 0x3, RZ, 0xc0, !PT ;  /* 0x0000000309167812 */ /* 0x040fe200078ec0ff */
[----:B-----5:R-:W-:Y:S01]  /*0170*/  IMAD R12, R9, UR7, R8 ;  /* 0x00000007090c7c24 */ /* 0x020fe2000f8e0208 */
[----:B------:R-:W-:-:S02]  /*0180*/  LOP3.LUT R10, R5, R8, RZ, 0xfc, !PT ;  /* 0x00000008050a7212 */ /* 0x000fc400078efcff */
[----:B------:R-:W-:Y:S02]  /*0190*/  LEA R19, R13, UR4, 0x2 ;  /* 0x000000040d137c11 */ /* 0x000fe4000f8e10ff */
[----:B------:R-:W-:Y:S01]  /*01a0*/  LEA R17, R18, UR4, 0x2 ;  /* 0x0000000412117c11 */ /* 0x000fe2000f8e10ff */
[C---:B------:R-:W-:Y:S01]  /*01b0*/  IMAD R5, R9.reuse, UR7, R10 ;  /* 0x0000000709057c24 */ /* 0x040fe2000f8e020a */
[----:B------:R-:W-:Y:S01]  /*01c0*/  LOP3.LUT R14, R9, 0x7f8, RZ, 0xc0, !PT ;  /* 0x000007f8090e7812 */ /* 0x000fe200078ec0ff */
[----:B------:R-:W-:Y:S01]  /*01d0*/  VIADD R19, R19, 0x10 ;  /* 0x0000001013137836 */ /* 0x000fe20000000000 */
[----:B------:R-:W-:Y:S01]  /*01e0*/  IADD3 R15, PT, PT, -R15, RZ, RZ ;  /* 0x000000ff0f0f7210 */ /* 0x000fe20007ffe1ff */
[----:B--2---:R-:W-:Y:S01]  /*01f0*/  IMAD.WIDE R2, R5, 0x4, R2 ;  /* 0x0000000405027825 */ /* 0x004fe200078e0202 */
[----:B------:R-:W-:Y:S02]  /*0200*/  LEA R16, R8, UR5, 0x2 ;  /* 0x0000000508107c11 */ /* 0x000fe4000f8e10ff */
[----:B------:R-:W-:-:S07]  /*0210*/  LEA R18, R18, UR5, 0x2 ;  /* 0x0000000512127c11 */ /* 0x000fce000f8e10ff */
.L_x_5:
[----:B0-----:R-:W0:Y:S01]  /*0220*/  LDC.64 R6, c[0x0][0x380] ;  /* 0x0000e000ff067b82 */ /* 0x001e220000000a00 */
[----:B------:R-:W-:Y:S01]  /*0230*/  IADD3 R25, PT, PT, R0, R11, RZ ;  /* 0x0000000b00197210 */ /* 0x000fe20007ffe0ff */
[----:B------:R-:W-:-:S03]  /*0240*/  IMAD.IADD R23, R10, 0x1, R11 ;  /* 0x000000010a177824 */ /* 0x000fc600078e020b */
[----:B------:R-:W-:-:S03]  /*0250*/  LEA R25, R25, R12, 0xa ;  /* 0x0000000c19197211 */ /* 0x000fc600078e50ff */
[----:B-1----:R-:W1:Y:S01]  /*0260*/  LDC.64 R4, c[0x0][0x388] ;  /* 0x0000e200ff047b82 */ /* 0x002e620000000a00 */
[----:B0-----:R-:W-:-:S06]  /*0270*/  IMAD.WIDE.U32 R6, R23, 0x4, R6 ;  /* 0x0000000417067825 */ /* 0x001fcc00078e0006 */
[----:B------:R-:W2:Y:S01]  /*0280*/  LDG.E R6, desc[UR8][R6.64] ;  /* 0x0000000806067981 */ /* 0x000ea2000c1e1900 */
[----:B-1----:R-:W-:-:S06]  /*0290*/  IMAD.WIDE.U32 R4, R25, 0x4, R4 ;  /* 0x0000000419047825 */ /* 0x002fcc00078e0004 */
[----:B------:R-:W3:Y:S01]  /*02a0*/  LDG.E R5, desc[UR8][R4.64] ;  /* 0x0000000804057981 */ /* 0x000ee2000c1e1900 */
[C---:B------:R-:W-:Y:S01]  /*02b0*/  ISETP.GE.U32.AND P1, PT, R9.reuse, 0x8, PT ;  /* 0x000000080900780c */ /* 0x040fe20003f26070 */
[----:B------:R-:W-:Y:S01]  /*02c0*/  IMAD.IADD R11, R9, 0x1, R11 ;  /* 0x00000001090b7824 */ /* 0x000fe200078e020b */
[----:B------:R-:W-:-:S04]  /*02d0*/  MOV R24, RZ ;  /* 0x000000ff00187202 */ /* 0x000fc80000000f00 */
[----:B------:R-:W-:Y:S01]  /*02e0*/  ISETP.GE.U32.AND P0, PT, R11, 0x400, PT ;  /* 0x000004000b00780c */ /* 0x000fe20003f06070 */
[----:B--2---:R0:W-:Y:S04]  /*02f0*/  STS [R17], R6 ;  /* 0x0000000611007388 */ /* 0x0041e80000000800 */
[----:B---3--:R0:W-:Y:S01]  /*0300*/  STS [R18], R5 ;  /* 0x0000000512007388 */ /* 0x0081e20000000800 */
[----:B------:R-:W-:Y:S06]  /*0310*/  BAR.SYNC.DEFER_BLOCKING 0x0 ;  /* 0x0000000000007b1d */ /* 0x000fec0000010000 */
[----:B------:R-:W-:Y:S05]  /*0320*/  @!P1 BRA `(.L_x_0) ;  /* 0x0000000000a09947 */ /* 0x000fea0003800000 */
[----:B------:R-:W-:Y:S01]  /*0330*/  IMAD.MOV.U32 R4, RZ, RZ, R19 ;  /* 0x000000ffff047224 */ /* 0x000fe200078e0013 */
[----:B0-----:R-:W-:Y:S01]  /*0340*/  MOV R6, R16 ;  /* 0x0000001000067202 */ /* 0x001fe20000000f00 */
[----:B------:R-:W-:-:S07]  /*0350*/  IMAD.MOV.U32 R5, RZ, RZ, R15 ;  /* 0x000000ffff057224 */ /* 0x000fce00078e000f */
.L_x_1:
[----:B------:R-:W-:Y:S01]  /*0360*/  LDS R24, [R4+-0x10] ;  /* 0xfffff00004187984 */ /* 0x000fe20000000800 */
[-C--:B------:R-:W-:Y:S01]  /*0370*/  LEA R28, R9, R6.reuse, 0x2 ;  /* 0x00000006091c7211 */ /* 0x080fe200078e10ff */
[----:B------:R-:W-:Y:S02]  /*0380*/  VIADD R5, R5, 0x8 ;  /* 0x0000000805057836 */ /* 0x000fe40000000000 */
[----:B------:R0:W1:Y:S03]  /*0390*/  LDS R7, [R6] ;  /* 0x0000000006077984 */ /* 0x0000660000000800 */
[----:B------:R-:W-:Y:S01]  /*03a0*/  ISETP.NE.AND P1, PT, R5, RZ, PT ;  /* 0x000000ff0500720c */ /* 0x000fe20003f25270 */
[----:B------:R-:W-:Y:S04]  /*03b0*/  LDS R26, [R4+-0xc] ;  /* 0xfffff400041a7984 */ /* 0x000fe80000000800 */
[----:B------:R-:W2:Y:S01]  /*03c0*/  LDS R23, [R28] ;  /* 0x000000001c177984 */ /* 0x000ea20000000800 */
[----:B0-----:R-:W-:Y:S01]  /*03d0*/  LEA R6, R9, R6, 0x5 ;  /* 0x0000000609067211 */ /* 0x001fe200078e28ff */
[----:B-1----:R-:W-:-:S02]  /*03e0*/  IMAD R7, R24, R7, R21 ;  /* 0x0000000718077224 */ /* 0x002fc400078e0215 */
[----:B------:R-:W-:Y:S01]  /*03f0*/  IMAD R21, R9, 0x4, R28 ;  /* 0x0000000409157824 */ /* 0x000fe200078e021c */
[----:B------:R-:W-:Y:S01]  /*0400*/  LDS R24, [R4+-0x8] ;  /* 0xfffff80004187984 */ /* 0x000fe20000000800 */
[----:B--2---:R-:W-:-:S03]  /*0410*/  IMAD R7, R26, R23, R7 ;  /* 0x000000171a077224 */ /* 0x004fc600078e0207 */
[C---:B------:R-:W-:Y:S01]  /*0420*/  LEA R23, R9.reuse, R21, 0x2 ;  /* 0x0000001509177211 */ /* 0x040fe200078e10ff */
[----:B------:R-:W-:Y:S04]  /*0430*/  LDS R26, [R4+-0x4] ;  /* 0xfffffc00041a7984 */ /* 0x000fe80000000800 */
[----:B------:R-:W0:Y:S01]  /*0440*/  LDS R21, [R21] ;  /* 0x0000000015157984 */ /* 0x000e220000000800 */
[----:B------:R-:W-:-:S03]  /*0450*/  IMAD R27, R9, 0x4, R23 ;  /* 0x00000004091b7824 */ /* 0x000fc600078e0217 */
[----:B------:R-:W1:Y:S02]  /*0460*/  LDS R25, [R23] ;  /* 0x0000000017197984 */ /* 0x000e640000000800 */
[----:B------:R-:W-:Y:S02]  /*0470*/  LEA R29, R9, R27, 0x2 ;  /* 0x0000001b091d7211 */ /* 0x000fe400078e10ff */
[----:B------:R-:W-:Y:S04]  /*0480*/  LDS R28, [R27] ;  /* 0x000000001b1c7984 */ /* 0x000fe80000000800 */
[----:B------:R-:W-:Y:S01]  /*0490*/  LDS R23, [R4+0x8] ;  /* 0x0000080004177984 */ /* 0x000fe20000000800 */
[----:B0-----:R-:W-:-:S03]  /*04a0*/  IMAD R7, R24, R21, R7 ;  /* 0x0000001518077224 */ /* 0x001fc600078e0207 */
[----:B------:R-:W-:Y:S01]  /*04b0*/  LDS R24, [R4+0x4] ;  /* 0x0000040004187984 */ /* 0x000fe20000000800 */
[----:B-1----:R-:W-:-:S03]  /*04c0*/  IMAD R25, R26, R25, R7 ;  /* 0x000000191a197224 */ /* 0x002fc600078e0207 */
[----:B------:R-:W0:Y:S04]  /*04d0*/  LDS R26, [R4] ;  /* 0x00000000041a7984 */ /* 0x000e280000000800 */
[----:B------:R1:W2:Y:S02]  /*04e0*/  LDS R7, [R29] ;  /* 0x000000001d077984 */ /* 0x0002a40000000800 */
[----:B-1----:R-:W-:-:S05]  /*04f0*/  IMAD R29, R9, 0x4, R29 ;  /* 0x00000004091d7824 */ /* 0x002fca00078e021d */
[----:B------:R-:W1:Y:S01]  /*0500*/  LDS R21, [R29] ;  /* 0x000000001d157984 */ /* 0x000e620000000800 */
[----:B0-----:R-:W-:Y:S01]  /*0510*/  IMAD R25, R26, R28, R25 ;  /* 0x0000001c1a197224 */ /* 0x001fe200078e0219 */
[----:B------:R-:W-:Y:S02]  /*0520*/  LEA R28, R9, R29, 0x2 ;  /* 0x0000001d091c7211 */ /* 0x000fe400078e10ff */
[----:B------:R0:W-:Y:S01]  /*0530*/  LDS R26, [R4+0xc] ;  /* 0x00000c00041a7984 */ /* 0x0001e20000000800 */
[----:B--2---:R-:W-:-:S03]  /*0540*/  IMAD R24, R24, R7, R25 ;  /* 0x0000000718187224 */ /* 0x004fc600078e0219 */
[----:B------:R-:W2:Y:S01]  /*0550*/  LDS R28, [R28] ;  /* 0x000000001c1c7984 */ /* 0x000ea20000000800 */
[----:B0-----:R-:W-:Y:S02]  /*0560*/  VIADD R4, R4, 0x20 ;  /* 0x0000002004047836 */ /* 0x001fe40000000000 */
[----:B-1----:R-:W-:-:S04]  /*0570*/  IMAD R21, R23, R21, R24 ;  /* 0x0000001517157224 */ /* 0x002fc800078e0218 */
[----:B--2---:R-:W-:Y:S01]  /*0580*/  IMAD R21, R26, R28, R21 ;  /* 0x0000001c1a157224 */ /* 0x004fe200078e0215 */
[----:B------:R-:W-:Y:S06]  /*0590*/  @P1 BRA `(.L_x_1) ;  /* 0xfffffffc00701947 */ /* 0x000fec000383ffff */
[----:B------:R-:W-:-:S07]  /*05a0*/  MOV R24, R14 ;  /* 0x0000000e00187202 */ /* 0x000fce0000000f00 */
.L_x_0:
[----:B------:R-:W-:-:S13]  /*05b0*/  ISETP.NE.AND P1, PT, R20, RZ, PT ;  /* 0x000000ff1400720c */ /* 0x000fda0003f25270 */
[----:B------:R-:W-:Y:S05]  /*05c0*/  @!P1 BRA `(.L_x_2) ;  /* 0x0000000000fc9947 */ /* 0x000fea0003800000 */
[----:B------:R-:W-:Y:S01]  /*05d0*/  VIADD R4, R20, 0xffffffff ;  /* 0xffffffff14047836 */ /* 0x000fe20000000000 */
[----:B------:R-:W-:-:S04]  /*05e0*/  ISETP.NE.AND P2, PT, R22, RZ, PT ;  /* 0x000000ff1600720c */ /* 0x000fc80003f45270 */
[----:B------:R-:W-:-:S13]  /*05f0*/  ISETP.GE.U32.AND P1, PT, R4, 0x3, PT ;  /* 0x000000030400780c */ /* 0x000fda0003f26070 */
[----:B------:R-:W-:Y:S05]  /*0600*/  @!P1 BRA `(.L_x_3) ;  /* 0x0000000000649947 */ /* 0x000fea0003800000 */
[----:B------:R-:W1:Y:S01]  /*0610*/  S2UR UR5, SR_CgaCtaId ;  /* 0x00000000000579c3 */ /* 0x000e620000008800 */
[----:B------:R-:W-:Y:S01]  /*0620*/  UMOV UR4, 0x400 ;  /* 0x0000040000047882 */ /* 0x000fe20000000000 */
[C---:B0-----:R-:W-:Y:S01]  /*0630*/  IMAD R5, R24.reuse, R9, R8 ;  /* 0x0000000918057224 */ /* 0x041fe200078e0208 */
[----:B------:R-:W-:Y:S01]  /*0640*/  UIADD3 UR6, UPT, UPT, UR4, 0x1000, URZ ;  /* 0x0000100004067890 */ /* 0x000fe2000fffe0ff */
[----:B------:R-:W-:Y:S02]  /*0650*/  IADD3 R4, PT, PT, R13, R24, RZ ;  /* 0x000000180d047210 */ /* 0x000fe40007ffe0ff */
[----:B------:R-:W-:Y:S01]  /*0660*/  IADD3 R24, PT, PT, R24, 0x4, RZ ;  /* 0x0000000418187810 */ /* 0x000fe20007ffe0ff */
[----:B-1----:R-:W-:Y:S02]  /*0670*/  ULEA UR4, UR5, UR4, 0x18 ;  /* 0x0000000405047291 */ /* 0x002fe4000f8ec0ff */
[----:B------:R-:W-:-:S04]  /*0680*/  ULEA UR6, UR5, UR6, 0x18 ;  /* 0x0000000605067291 */ /* 0x000fc8000f8ec0ff */
[----:B------:R-:W-:Y:S02]  /*0690*/  LEA R4, R4, UR4, 0x2 ;  /* 0x0000000404047c11 */ /* 0x000fe4000f8e10ff */
[----:B------:R-:W-:-:S03]  /*06a0*/  LEA R26, R5, UR6, 0x2 ;  /* 0x00000006051a7c11 */ /* 0x000fc6000f8e10ff */
[----:B------:R-:W-:Y:S02]  /*06b0*/  LDS R6, [R4] ;  /* 0x0000000004067984 */ /* 0x000fe40000000800 */
[C---:B------:R-:W-:Y:S02]  /*06c0*/  IMAD R28, R9.reuse, 0x4, R26 ;  /* 0x00000004091c7824 */ /* 0x040fe400078e021a */
[----:B------:R-:W0:Y:S03]  /*06d0*/  LDS R5, [R26] ;  /* 0x000000001a057984 */ /* 0x000e260000000800 */
[C---:B------:R-:W-:Y:S01]  /*06e0*/  LEA R23, R9.reuse, R28, 0x2 ;  /* 0x0000001c09177211 */ /* 0x040fe200078e10ff */
[----:B------:R-:W-:Y:S04]  /*06f0*/  LDS R7, [R4+0x8] ;  /* 0x0000080004077984 */ /* 0x000fe80000000800 */
[----:B------:R-:W-:Y:S01]  /*0700*/  LDS R28, [R28] ;  /* 0x000000001c1c7984 */ /* 0x000fe20000000800 */
[----:B------:R-:W-:-:S03]  /*0710*/  IMAD R27, R9, 0x4, R23 ;  /* 0x00000004091b7824 */ /* 0x000fc600078e0217 */
[----:B------:R-:W-:Y:S04]  /*0720*/  LDS R25, [R4+0xc] ;  /* 0x00000c0004197984 */ /* 0x000fe80000000800 */
[----:B------:R-:W-:Y:S01]  /*0730*/  LDS R27, [R27] ;  /* 0x000000001b1b7984 */ /* 0x000fe20000000800 */
[----:B0-----:R-:W-:-:S03]  /*0740*/  IMAD R5, R6, R5, R21 ;  /* 0x0000000506057224 */ /* 0x001fc600078e0215 */
[----:B------:R-:W0:Y:S04]  /*0750*/  LDS R6, [R4+0x4] ;  /* 0x0000040004067984 */ /* 0x000e280000000800 */
[----:B------:R-:W1:Y:S01]  /*0760*/  LDS R21, [R23] ;  /* 0x0000000017157984 */ /* 0x000e620000000800 */
[----:B0-----:R-:W-:-:S04]  /*0770*/  IMAD R5, R6, R28, R5 ;  /* 0x0000001c06057224 */ /* 0x001fc800078e0205 */
[----:B-1----:R-:W-:-:S04]  /*0780*/  IMAD R21, R7, R21, R5 ;  /* 0x0000001507157224 */ /* 0x002fc800078e0205 */
[----:B------:R-:W-:-:S07]  /*0790*/  IMAD R21, R25, R27, R21 ;  /* 0x0000001b19157224 */ /* 0x000fce00078e0215 */
.L_x_3:
[----:B------:R-:W-:Y:S05]  /*07a0*/  @!P2 BRA `(.L_x_2) ;  /* 0x000000000084a947 */ /* 0x000fea0003800000 */
[----:B------:R-:W-:Y:S02]  /*07b0*/  ISETP.NE.AND P1, PT, R22, 0x1, PT ;  /* 0x000000011600780c */ /* 0x000fe40003f25270 */
[----:B------:R-:W-:-:S11]  /*07c0*/  LOP3.LUT P2, RZ, R9, 0x1, RZ, 0xc0, !PT ;  /* 0x0000000109ff7812 */ /* 0x000fd6000784c0ff */
        /* <DEDUP_REMOVED lines=11> */
[----:B------:R-:W-:Y:S02]  /*0880*/  IMAD R7, R9, 0x4, R26 ;  /* 0x0000000409077824 */ /* 0x000fe400078e021a */
[----:B------:R-:W-:Y:S04]  /*0890*/  LDS R6, [R4] ;  /* 0x0000000004067984 */ /* 0x000fe80000000800 */
[----:B------:R-:W0:Y:S04]  /*08a0*/  LDS R26, [R26] ;  /* 0x000000001a1a7984 */ /* 0x000e280000000800 */
[----:B------:R-:W-:Y:S04]  /*08b0*/  LDS R5, [R4+0x4] ;  /* 0x0000040004057984 */ /* 0x000fe80000000800 */
[----:B------:R-:W1:Y:S01]  /*08c0*/  LDS R7, [R7] ;  /* 0x0000000007077984 */ /* 0x000e620000000800 */
[----:B0-----:R-:W-:-:S04]  /*08d0*/  IMAD R6, R6, R26, R21 ;  /* 0x0000001a06067224 */ /* 0x001fc800078e0215 */
[----:B-1----:R-:W-:-:S07]  /*08e0*/  IMAD R21, R5, R7, R6 ;  /* 0x0000000705157224 */ /* 0x002fce00078e0206 */
.L_x_4:
[----:B------:R-:W-:Y:S05]  /*08f0*/  @!P2 BRA `(.L_x_2) ;  /* 0x000000000030a947 */ /* 0x000fea0003800000 */
[----:B------:R-:W1:Y:S01]  /*0900*/  S2UR UR5, SR_CgaCtaId ;  /* 0x00000000000579c3 */ /* 0x000e620000008800 */
[----:B------:R-:W-:Y:S01]  /*0910*/  UMOV UR4, 0x400 ;  /* 0x0000040000047882 */ /* 0x000fe20000000000 */
[-C--:B0-----:R-:W-:Y:S01]  /*0920*/  IMAD R5, R9, R24.reuse, R8 ;  /* 0x0000001809057224 */ /* 0x081fe200078e0208 */
[----:B------:R-:W-:Y:S01]  /*0930*/  UIADD3 UR6, UPT, UPT, UR4, 0x1000, URZ ;  /* 0x0000100004067890 */ /* 0x000fe2000fffe0ff */
[----:B------:R-:W-:Y:S01]  /*0940*/  IADD3 R4, PT, PT, R13, R24, RZ ;  /* 0x000000180d047210 */ /* 0x000fe20007ffe0ff */
[----:B-1----:R-:W-:Y:S02]  /*0950*/  ULEA UR4, UR5, UR4, 0x18 ;  /* 0x0000000405047291 */ /* 0x002fe4000f8ec0ff */
[----:B------:R-:W-:-:S04]  /*0960*/  ULEA UR6, UR5, UR6, 0x18 ;  /* 0x0000000605067291 */ /* 0x000fc8000f8ec0ff */
[----:B------:R-:W-:Y:S02]  /*0970*/  LEA R4, R4, UR4, 0x2 ;  /* 0x0000000404047c11 */ /* 0x000fe4000f8e10ff */
[----:B------:R-:W-:-:S04]  /*0980*/  LEA R5, R5, UR6, 0x2 ;  /* 0x0000000605057c11 */ /* 0x000fc8000f8e10ff */
[----:B------:R-:W-:Y:S04]  /*0990*/  LDS R4, [R4] ;  /* 0x0000000004047984 */ /* 0x000fe80000000800 */
[----:B------:R-:W0:Y:S02]  /*09a0*/  LDS R5, [R5] ;  /* 0x0000000005057984 */ /* 0x000e240000000800 */
[----:B0-----:R-:W-:-:S07]  /*09b0*/  IMAD R21, R4, R5, R21 ;  /* 0x0000000504157224 */ /* 0x001fce00078e0215 */
.L_x_2:
[----:B------:R-:W-:Y:S06]  /*09c0*/  BAR.SYNC.DEFER_BLOCKING 0x0 ;  /* 0x0000000000007b1d */ /* 0x000fec0000010000 */
[----:B------:R1:W-:Y:S01]  /*09d0*/  STG.E desc[UR8][R2.64], R21 ;  /* 0x0000001502007986 */ /* 0x0003e2000c101908 */
[----:B------:R-:W-:Y:S05]  /*09e0*/  @!P0 BRA `(.L_x_5) ;  /* 0xfffffff8000c8947 */ /* 0x000fea000383ffff */
[----:B------:R-:W-:Y:S05]  /*09f0*/  EXIT ;  /* 0x000000000000794d */ /* 0x000fea0003800000 */
.L_x_6:
[----:B------:R-:W-:-:S00]  /*0a00*/  BRA `(.L_x_6) ;  /* 0xfffffffc00fc7947 */ /* 0x000fc0000383ffff */
[----:B------:R-:W-:-:S00]  /*0a10*/  NOP ;  /* 0x0000000000007918 */ /* 0x000fc00000000000 */
        /* <DEDUP_REMOVED lines=14> */
.L_x_7:


//--------------------- .nv.shared._Z9matrixMulPKiS0_Pi --------------------------
	.section	.nv.shared._Z9matrixMulPKiS0_Pi,"aw",@nobits
	.sectionflags	@""
	.align	4
.nv.shared._Z9matrixMulPKiS0_Pi:
	.zero		9216


//--------------------- .nv.shared.reserved.0     --------------------------
	.section	.nv.shared.reserved.0,"aw",@nobits
	.weak		__nv_reservedSMEM_offset_0_alias
	.size		__nv_reservedSMEM_offset_0_alias, 0, 64
	.other		__nv_reservedSMEM_offset_0_alias,@"STO_CUDA_RESERVED_SHARED STV_DEFAULT"
__nv_reservedSMEM_offset_0_alias:
	.zero		0
	.zero		64


//--------------------- .nv.constant0._Z9matrixMulPKiS0_Pi --------------------------
	.section	.nv.constant0._Z9matrixMulPKiS0_Pi,"a",@progbits
	.sectionflags	@""
	.align	4
.nv.constant0._Z9matrixMulPKiS0_Pi:
	.zero		920


//--------------------- SYMBOLS --------------------------

	.type		.nv.reservedSmem.offset0,@object
	.size		.nv.reservedSmem.offset0,0x4
	.type		.nv.reservedSmem.cap,@object
	.size		.nv.reservedSmem.cap,0x4
